//
// Generated by NVIDIA NVVM Compiler
//
// Compiler Build ID: CL-36424714
// Cuda compilation tools, release 13.0, V13.0.88
// Based on NVVM 20.0.0
//

.version 9.0
.target sm_100
.address_size 64

	// .globl	rgba_to_grayscale

.visible .entry rgba_to_grayscale(
	.param .u64 .ptr .align 1 rgba_to_grayscale_param_0,
	.param .u64 .ptr .align 1 rgba_to_grayscale_param_1,
	.param .u32 rgba_to_grayscale_param_2,
	.param .u32 rgba_to_grayscale_param_3
)
{
	.reg .pred 	%p<4>;
	.reg .b16 	%rs<7>;
	.reg .b32 	%r<19>;
	.reg .b64 	%rd<9>;
	.reg .b64 	%fd<7>;

	ld.param.u64 	%rd1, [rgba_to_grayscale_param_0];
	ld.param.u64 	%rd2, [rgba_to_grayscale_param_1];
	ld.param.u32 	%r3, [rgba_to_grayscale_param_2];
	ld.param.u32 	%r4, [rgba_to_grayscale_param_3];
	mov.u32 	%r6, %tid.x;
	mov.u32 	%r7, %ctaid.x;
	mov.u32 	%r8, %ntid.x;
	mad.lo.s32 	%r1, %r7, %r8, %r6;
	mov.u32 	%r9, %tid.y;
	mov.u32 	%r10, %ctaid.y;
	mov.u32 	%r11, %ntid.y;
	mad.lo.s32 	%r12, %r10, %r11, %r9;
	setp.ge.s32 	%p1, %r1, %r3;
	setp.ge.s32 	%p2, %r12, %r4;
	or.pred  	%p3, %p1, %p2;
	@%p3 bra 	$L__BB0_2;
	cvta.to.global.u64 	%rd3, %rd1;
	cvta.to.global.u64 	%rd4, %rd2;
	mad.lo.s32 	%r13, %r3, %r12, %r1;
	cvt.s64.s32 	%rd5, %r13;
	mul.wide.s32 	%rd6, %r13, 4;
	add.s64 	%rd7, %rd3, %rd6;
	.pragma "used_bytes_mask 7";
	ld.global.u32 	%r14, [%rd7];
	bfe.u32 	%r15, %r14, 0, 8;
	cvt.u16.u32 	%rs1, %r15;
	and.b16  	%rs2, %rs1, 255;
	bfe.u32 	%r16, %r14, 8, 8;
	cvt.u16.u32 	%rs3, %r16;
	and.b16  	%rs4, %rs3, 255;
	bfe.u32 	%r17, %r14, 16, 8;
	cvt.u16.u32 	%rs5, %r17;
	and.b16  	%rs6, %rs5, 255;
	cvt.rn.f64.u16 	%fd1, %rs2;
	cvt.rn.f64.u16 	%fd2, %rs4;
	mul.f64 	%fd3, %fd2, 0d3FE2C8B439581062;
	fma.rn.f64 	%fd4, %fd1, 0d3FD322D0E5604189, %fd3;
	cvt.rn.f64.u16 	%fd5, %rs6;
	fma.rn.f64 	%fd6, %fd5, 0d3FBD2F1A9FBE76C9, %fd4;
	cvt.rzi.u32.f64 	%r18, %fd6;
	add.s64 	%rd8, %rd4, %rd5;
	st.global.u8 	[%rd8], %r18;
$L__BB0_2:
	ret;

}


// ===== COMPILED SASS (sm_100) =====

	.target	sm_100

	.elftype	@"ET_EXEC"


//--------------------- .note.nv.tkinfo           --------------------------
	.section	.note.nv.tkinfo,"",@"SHT_NOTE"
	.sectionflags	@"SHF_NOTE_NV_TKINFO"
	.tkinfo
        /*0018*/ 	.word	0x00000002
        /*0030*/ 	.string	""
        /*0030*/ 	.string	"ptxas"
        /*0030*/ 	.string	"Cuda compilation tools, release 13.0, V13.0.88"
        /*0030*/ 	.string	"Build cuda_13.0.r13.0/compiler.36424714_0"
        /*0030*/ 	.string	"-arch sm_100 -m 64 "



//--------------------- .note.nv.cuinfo           --------------------------
	.section	.note.nv.cuinfo,"",@"SHT_NOTE"
	.sectionflags	@"SHF_NOTE_NV_CUINFO"
        /*0018*/ 	.short	0x0002
        /*001a*/ 	.short	0x0064
        /*001c*/ 	.short	0x0082
	.zero		2


//--------------------- .nv.info                  --------------------------
	.section	.nv.info,"",@"SHT_CUDA_INFO"
	.align	4


	//----- nvinfo : EIATTR_REGCOUNT
	.align		4
        /*0000*/ 	.byte	0x04, 0x2f
        /*0002*/ 	.short	(.L_1 - .L_0)
	.align		4
.L_0:
        /*0004*/ 	.word	index@(rgba_to_grayscale)
        /*0008*/ 	.word	0x0000000e


	//----- nvinfo : EIATTR_FRAME_SIZE
	.align		4
.L_1:
        /*000c*/ 	.byte	0x04, 0x11
        /*000e*/ 	.short	(.L_3 - .L_2)
	.align		4
.L_2:
        /*0010*/ 	.word	index@(rgba_to_grayscale)
        /*0014*/ 	.word	0x00000000


	//----- nvinfo : EIATTR_MIN_STACK_SIZE
	.align		4
.L_3:
        /*0018*/ 	.byte	0x04, 0x12
        /*001a*/ 	.short	(.L_5 - .L_4)
	.align		4
.L_4:
        /*001c*/ 	.word	index@(rgba_to_grayscale)
        /*0020*/ 	.word	0x00000000
.L_5:


//--------------------- .nv.compat                --------------------------
	.section	.nv.compat,"",@"SHT_CUDA_COMPAT_INFO"
	.align	4
        /*0000*/ 	.byte	0x02, 0x09, 0x00, 0x00, 0x02, 0x02, 0x01, 0x00, 0x02, 0x05, 0x05, 0x00, 0x03, 0x07, 0x01, 0x01
        /*0010*/ 	.byte	0x02, 0x03, 0x00, 0x00, 0x02, 0x06, 0x01, 0x00, 0x04, 0x0b, 0x08, 0x00, 0x01, 0x00, 0x00, 0x00
        /*0020*/ 	.byte	0x00, 0x00, 0x00, 0x00


//--------------------- .nv.info.rgba_to_grayscale --------------------------
	.section	.nv.info.rgba_to_grayscale,"",@"SHT_CUDA_INFO"
	.sectionflags	@""
	.align	4


	//----- nvinfo : EIATTR_CUDA_API_VERSION
	.align		4
        /*0000*/ 	.byte	0x04, 0x37
        /*0002*/ 	.short	(.L_7 - .L_6)
.L_6:
        /*0004*/ 	.word	0x00000082


	//----- nvinfo : EIATTR_KPARAM_INFO
	.align		4
.L_7:
        /*0008*/ 	.byte	0x04, 0x17
        /*000a*/ 	.short	(.L_9 - .L_8)
.L_8:
        /*000c*/ 	.word	0x00000000
        /*0010*/ 	.short	0x0003
        /*0012*/ 	.short	0x0014
        /*0014*/ 	.byte	0x00, 0xf0, 0x11, 0x00


	//----- nvinfo : EIATTR_KPARAM_INFO
	.align		4
.L_9:
        /*0018*/ 	.byte	0x04, 0x17
        /*001a*/ 	.short	(.L_11 - .L_10)
.L_10:
        /*001c*/ 	.word	0x00000000
        /*0020*/ 	.short	0x0002
        /*0022*/ 	.short	0x0010
        /*0024*/ 	.byte	0x00, 0xf0, 0x11, 0x00


	//----- nvinfo : EIATTR_KPARAM_INFO
	.align		4
.L_11:
        /*0028*/ 	.byte	0x04, 0x17
        /*002a*/ 	.short	(.L_13 - .L_12)
.L_12:
        /*002c*/ 	.word	0x00000000
        /*0030*/ 	.short	0x0001
        /*0032*/ 	.short	0x0008
        /*0034*/ 	.byte	0x00, 0xf5, 0x21, 0x00


	//----- nvinfo : EIATTR_KPARAM_INFO
	.align		4
.L_13:
        /*0038*/ 	.byte	0x04, 0x17
        /*003a*/ 	.short	(.L_15 - .L_14)
.L_14:
        /*003c*/ 	.word	0x00000000
        /*0040*/ 	.short	0x0000
        /*0042*/ 	.short	0x0000
        /*0044*/ 	.byte	0x00, 0xf5, 0x21, 0x00


	//----- nvinfo : EIATTR_SPARSE_MMA_MASK
	.align		4
.L_15:
        /*0048*/ 	.byte	0x03, 0x50
        /*004a*/ 	.short	0x0000


	//----- nvinfo : EIATTR_MAXREG_COUNT
	.align		4
        /*004c*/ 	.byte	0x03, 0x1b
        /*004e*/ 	.short	0x00ff


	//----- nvinfo : EIATTR_MERCURY_ISA_VERSION
	.align		4
        /*0050*/ 	.byte	0x03, 0x5f
        /*0052*/ 	.short	0x0101


	//----- nvinfo : EIATTR_UNUSED_LOAD_BYTE_OFFSET
	.align		4
        /*0054*/ 	.byte	0x04, 0x44
        /*0056*/ 	.short	(.L_17 - .L_16)


	//   ....[0]....
.L_16:
        /*0058*/ 	.word	0x00000140
        /*005c*/ 	.word	0x00000007


	//----- nvinfo : EIATTR_VRC_CTA_INIT_COUNT
	.align		4
.L_17:
        /*0060*/ 	.byte	0x02, 0x4a
	.zero		1
	.zero		1


	//----- nvinfo : EIATTR_EXIT_INSTR_OFFSETS
	.align		4
        /*0064*/ 	.byte	0x04, 0x1c
        /*0066*/ 	.short	(.L_19 - .L_18)


	//   ....[0]....
.L_18:
        /*0068*/ 	.word	0x000000c0


	//   ....[1]....
        /*006c*/ 	.word	0x00000230


	//----- nvinfo : EIATTR_CBANK_PARAM_SIZE
	.align		4
.L_19:
        /*0070*/ 	.byte	0x03, 0x19
        /*0072*/ 	.short	0x0018


	//----- nvinfo : EIATTR_PARAM_CBANK
	.align		4
        /*0074*/ 	.byte	0x04, 0x0a
        /*0076*/ 	.short	(.L_21 - .L_20)
	.align		4
.L_20:
        /*0078*/ 	.word	index@(.nv.constant0.rgba_to_grayscale)
        /*007c*/ 	.short	0x0380
        /*007e*/ 	.short	0x0018


	//----- nvinfo : EIATTR_SW_WAR
	.align		4
.L_21:
        /*0080*/ 	.byte	0x04, 0x36
        /*0082*/ 	.short	(.L_23 - .L_22)
.L_22:
        /*0084*/ 	.word	0x00000008
.L_23:


//--------------------- .nv.callgraph             --------------------------
	.section	.nv.callgraph,"",@"SHT_CUDA_CALLGRAPH"
	.align	4
	.sectionentsize	8
	.align		4
        /*0000*/ 	.word	0x00000000
	.align		4
        /*0004*/ 	.word	0xffffffff
	.align		4
        /*0008*/ 	.word	0x00000000
	.align		4
        /*000c*/ 	.word	0xfffffffe
	.align		4
        /*0010*/ 	.word	0x00000000
	.align		4
        /*0014*/ 	.word	0xfffffffd
	.align		4
        /*0018*/ 	.word	0x00000000
	.align		4
        /*001c*/ 	.word	0xfffffffc


//--------------------- .text.rgba_to_grayscale   --------------------------
	.section	.text.rgba_to_grayscale,"ax",@progbits
	.align	128
        .global         rgba_to_grayscale
        .type           rgba_to_grayscale,@function
        .size           rgba_to_grayscale,(.L_x_1 - rgba_to_grayscale)
        .other          rgba_to_grayscale,@"STO_CUDA_ENTRY STV_DEFAULT"
rgba_to_grayscale:
.text.rgba_to_grayscale:
[----:B------:R-:W-:Y:S01]  /*0000*/  LDC R1, c[0x0][0x37c] ;  /* 0x0000df00ff017b82 */ /* 0x000fe20000000800 */
[----:B------:R-:W0:Y:S07]  /*0010*/  S2R R5, SR_TID.Y ;  /* 0x0000000000057919 */ /* 0x000e2e0000002200 */
[----:B------:R-:W1:Y:S01]  /*0020*/  LDC R3, c[0x0][0x360] ;  /* 0x0000d800ff037b82 */ /* 0x000e620000000800 */
[----:B------:R-:W2:Y:S01]  /*0030*/  LDCU.64 UR6, c[0x0][0x390] ;  /* 0x00007200ff0677ac */ /* 0x000ea20008000a00 */
[----:B------:R-:W1:Y:S06]  /*0040*/  S2R R0, SR_TID.X ;  /* 0x0000000000007919 */ /* 0x000e6c0000002100 */
[----:B------:R-:W0:Y:S08]  /*0050*/  S2UR UR5, SR_CTAID.Y ;  /* 0x00000000000579c3 */ /* 0x000e300000002600 */
[----:B------:R-:W0:Y:S08]  /*0060*/  LDC R2, c[0x0][0x364] ;  /* 0x0000d900ff027b82 */ /* 0x000e300000000800 */
[----:B------:R-:W1:Y:S01]  /*0070*/  S2UR UR4, SR_CTAID.X ;  /* 0x00000000000479c3 */ /* 0x000e620000002500 */
[----:B0-----:R-:W-:-:S05]  /*0080*/  IMAD R5, R2, UR5, R5 ;  /* 0x0000000502057c24 */ /* 0x001fca000f8e0205 */
[----:B--2---:R-:W-:Y:S01]  /*0090*/  ISETP.GE.AND P0, PT, R5, UR7, PT ;  /* 0x0000000705007c0c */ /* 0x004fe2000bf06270 */
[----:B-1----:R-:W-:-:S05]  /*00a0*/  IMAD R0, R3, UR4, R0 ;  /* 0x0000000403007c24 */ /* 0x002fca000f8e0200 */
[----:B------:R-:W-:-:S13]  /*00b0*/  ISETP.GE.OR P0, PT, R0, UR6, P0 ;  /* 0x0000000600007c0c */ /* 0x000fda0008706670 */
[----:B------:R-:W-:Y:S05]  /*00c0*/  @P0 EXIT ;  /* 0x000000000000094d */ /* 0x000fea0003800000 */
[----:B------:R-:W0:Y:S01]  /*00d0*/  LDC.64 R2, c[0x0][0x380] ;  /* 0x0000e000ff027b82 */ /* 0x000e220000000a00 */
[----:B------:R-:W1:Y:S01]  /*00e0*/  LDCU.64 UR4, c[0x0][0x358] ;  /* 0x00006b00ff0477ac */ /* 0x000e620008000a00 */
[----:B------:R-:W-:Y:S01]  /*00f0*/  IMAD R11, R5, UR6, R0 ;  /* 0x00000006050b7c24 */ /* 0x000fe2000f8e0200 */
[----:B------:R-:W-:Y:S01]  /*0100*/  UMOV UR8, 0x39581062 ;  /* 0x3958106200087882 */ /* 0x000fe20000000000 */
[----:B------:R-:W-:Y:S01]  /*0110*/  UMOV UR9, 0x3fe2c8b4 ;  /* 0x3fe2c8b400097882 */ /* 0x000fe20000000000 */
[----:B------:R-:W2:Y:S01]  /*0120*/  LDCU.64 UR10, c[0x0][0x388] ;  /* 0x00007100ff0a77ac */ /* 0x000ea20008000a00 */
[----:B0-----:R-:W-:-:S05]  /*0130*/  IMAD.WIDE R2, R11, 0x4, R2 ;  /* 0x000000040b027825 */ /* 0x001fca00078e0202 */
[----:B-1----:R2:W3:Y:S02]  /*0140*/  LDG.E R0, desc[UR4][R2.64] ;  /* 0x0000000402007981 */ /* 0x0024e4000c1e1900 */
[----:B--2---:R-:W-:-:S04]  /*0150*/  IADD3 R2, P0, PT, R11, UR10, RZ ;  /* 0x0000000a0b027c10 */ /* 0x004fc8000ff1e0ff */
[----:B------:R-:W-:Y:S01]  /*0160*/  LEA.HI.X.SX32 R3, R11, UR11, 0x1, P0 ;  /* 0x0000000b0b037c11 */ /* 0x000fe200080f0eff */
[----:B---3--:R-:W0:Y:S08]  /*0170*/  I2F.F64.U8 R6, R0.B1 ;  /* 0x1000000000067312 */ /* 0x008e300000001800 */
[----:B------:R-:W1:Y:S01]  /*0180*/  I2F.F64.U8 R4, R0 ;  /* 0x0000000000047312 */ /* 0x000e620000001800 */
[----:B0-----:R-:W-:-:S07]  /*0190*/  DMUL R6, R6, UR8 ;  /* 0x0000000806067c28 */ /* 0x001fce0008000000 */
[----:B------:R-:W0:Y:S01]  /*01a0*/  I2F.F64.U8 R8, R0.B2 ;  /* 0x2000000000087312 */ /* 0x000e220000001800 */
[----:B------:R-:W-:Y:S01]  /*01b0*/  UMOV UR8, 0xe5604189 ;  /* 0xe560418900087882 */ /* 0x000fe20000000000 */
[----:B------:R-:W-:Y:S02]  /*01c0*/  UMOV UR9, 0x3fd322d0 ;  /* 0x3fd322d000097882 */ /* 0x000fe40000000000 */
[----:B-1----:R-:W-:Y:S01]  /*01d0*/  DFMA R4, R4, UR8, R6 ;  /* 0x0000000804047c2b */ /* 0x002fe20008000006 */
[----:B------:R-:W-:Y:S01]  /*01e0*/  UMOV UR8, 0x9fbe76c9 ;  /* 0x9fbe76c900087882 */ /* 0x000fe20000000000 */
[----:B------:R-:W-:-:S06]  /*01f0*/  UMOV UR9, 0x3fbd2f1a ;  /* 0x3fbd2f1a00097882 */ /* 0x000fcc0000000000 */
[----:B0-----:R-:W-:-:S10]  /*0200*/  DFMA R4, R8, UR8, R4 ;  /* 0x0000000808047c2b */ /* 0x001fd40008000004 */
[----:B------:R-:W0:Y:S02]  /*0210*/  F2I.U32.F64.TRUNC R5, R4 ;  /* 0x0000000400057311 */ /* 0x000e24000030d000 */
[----:B0-----:R-:W-:Y:S01]  /*0220*/  STG.E.U8 desc[UR4][R2.64], R5 ;  /* 0x0000000502007986 */ /* 0x001fe2000c101104 */
[----:B------:R-:W-:Y:S05]  /*0230*/  EXIT ;  /* 0x000000000000794d */ /* 0x000fea0003800000 */
.L_x_0:
[----:B------:R-:W-:-:S00]  /*0240*/  BRA `(.L_x_0) ;  /* 0xfffffffc00fc7947 */ /* 0x000fc0000383ffff */
[----:B------:R-:W-:-:S00]  /*0250*/  NOP ;  /* 0x0000000000007918 */ /* 0x000fc00000000000 */
        /* <DEDUP_REMOVED lines=10> */
.L_x_1:


//--------------------- .nv.shared.reserved.0     --------------------------
	.section	.nv.shared.reserved.0,"aw",@nobits
	.weak		__nv_reservedSMEM_offset_0_alias
	.size		__nv_reservedSMEM_offset_0_alias, 0, 64
	.other		__nv_reservedSMEM_offset_0_alias,@"STO_CUDA_RESERVED_SHARED STV_DEFAULT"
__nv_reservedSMEM_offset_0_alias:
	.zero		0
	.zero		64


//--------------------- .nv.constant0.rgba_to_grayscale --------------------------
	.section	.nv.constant0.rgba_to_grayscale,"a",@progbits
	.sectionflags	@""
	.align	4
.nv.constant0.rgba_to_grayscale:
	.zero		920


//--------------------- SYMBOLS --------------------------

	.type		.nv.reservedSmem.offset0,@object
	.size		.nv.reservedSmem.offset0,0x4
